	.headerflags	@"EF_CUDA_TEXMODE_UNIFIED EF_CUDA_64BIT_ADDRESS EF_CUDA_ACCELERATORS EF_CUDA_SM90 EF_CUDA_VIRTUAL_SM(EF_CUDA_SM90)"
	.elftype	@"ET_EXEC"


//--------------------- .nv.info                  --------------------------
	.section	.nv.info,"",@"SHT_CUDA_INFO"
	.align	4


	//----- nvinfo : EIATTR_REGCOUNT
	.align		4
        /*0000*/ 	.byte	0x04, 0x2f
        /*0002*/ 	.short	(.L_2 - .L_1)
	.align		4
.L_1:
        /*0004*/ 	.word	index@(triton_per_fused__native_batch_norm_legit_2)
        /*0008*/ 	.word	0x00000020


	//----- nvinfo : EIATTR_MIN_STACK_SIZE
	.align		4
.L_2:
        /*000c*/ 	.byte	0x04, 0x12
        /*000e*/ 	.short	(.L_4 - .L_3)
	.align		4
.L_3:
        /*0010*/ 	.word	index@(triton_per_fused__native_batch_norm_legit_2)
        /*0014*/ 	.word	0x00000000


	//----- nvinfo : EIATTR_FRAME_SIZE
	.align		4
.L_4:
        /*0018*/ 	.byte	0x04, 0x11
        /*001a*/ 	.short	(.L_6 - .L_5)
	.align		4
.L_5:
        /*001c*/ 	.word	index@(triton_per_fused__native_batch_norm_legit_2)
        /*0020*/ 	.word	0x00000000


	//----- nvinfo : EIATTR_MIN_STACK_SIZE
	.align		4
.L_6:
        /*0024*/ 	.byte	0x04, 0x12
        /*0026*/ 	.short	(.L_8 - .L_7)
	.align		4
.L_7:
        /*0028*/ 	.word	index@(triton_per_fused__native_batch_norm_legit_2)
        /*002c*/ 	.word	0x00000000
.L_8:


//--------------------- .nv.info.triton_per_fused__native_batch_norm_legit_2 --------------------------
	.section	.nv.info.triton_per_fused__native_batch_norm_legit_2,"",@"SHT_CUDA_INFO"
	.sectionflags	@""
	.align	4


	//----- nvinfo : EIATTR_CUDA_API_VERSION
	.align		4
        /*0000*/ 	.byte	0x04, 0x37
        /*0002*/ 	.short	(.L_10 - .L_9)
.L_9:
        /*0004*/ 	.word	0x0000007c


	//----- nvinfo : EIATTR_KPARAM_INFO
	.align		4
.L_10:
        /*0008*/ 	.byte	0x04, 0x17
        /*000a*/ 	.short	(.L_12 - .L_11)
.L_11:
        /*000c*/ 	.word	0x00000000
        /*0010*/ 	.short	0x0005
        /*0012*/ 	.short	0x0024
        /*0014*/ 	.byte	0x00, 0xf0, 0x11, 0x00


	//----- nvinfo : EIATTR_KPARAM_INFO
	.align		4
.L_12:
        /*0018*/ 	.byte	0x04, 0x17
        /*001a*/ 	.short	(.L_14 - .L_13)
.L_13:
        /*001c*/ 	.word	0x00000000
        /*0020*/ 	.short	0x0004
        /*0022*/ 	.short	0x0020
        /*0024*/ 	.byte	0x00, 0xf0, 0x11, 0x00


	//----- nvinfo : EIATTR_KPARAM_INFO
	.align		4
.L_14:
        /*0028*/ 	.byte	0x04, 0x17
        /*002a*/ 	.short	(.L_16 - .L_15)
.L_15:
        /*002c*/ 	.word	0x00000000
        /*0030*/ 	.short	0x0003
        /*0032*/ 	.short	0x0018
        /*0034*/ 	.byte	0x00, 0xf4, 0x21, 0x00


	//----- nvinfo : EIATTR_KPARAM_INFO
	.align		4
.L_16:
        /*0038*/ 	.byte	0x04, 0x17
        /*003a*/ 	.short	(.L_18 - .L_17)
.L_17:
        /*003c*/ 	.word	0x00000000
        /*0040*/ 	.short	0x0002
        /*0042*/ 	.short	0x0010
        /*0044*/ 	.byte	0x00, 0xf4, 0x21, 0x00


	//----- nvinfo : EIATTR_KPARAM_INFO
	.align		4
.L_18:
        /*0048*/ 	.byte	0x04, 0x17
        /*004a*/ 	.short	(.L_20 - .L_19)
.L_19:
        /*004c*/ 	.word	0x00000000
        /*0050*/ 	.short	0x0001
        /*0052*/ 	.short	0x0008
        /*0054*/ 	.byte	0x00, 0xf4, 0x21, 0x00


	//----- nvinfo : EIATTR_KPARAM_INFO
	.align		4
.L_20:
        /*0058*/ 	.byte	0x04, 0x17
        /*005a*/ 	.short	(.L_22 - .L_21)
.L_21:
        /*005c*/ 	.word	0x00000000
        /*0060*/ 	.short	0x0000
        /*0062*/ 	.short	0x0000
        /*0064*/ 	.byte	0x00, 0xf4, 0x21, 0x00


	//----- nvinfo : EIATTR_SPARSE_MMA_MASK
	.align		4
.L_22:
        /*0068*/ 	.byte	0x03, 0x50
        /*006a*/ 	.short	0x0000


	//----- nvinfo : EIATTR_MAXREG_COUNT
	.align		4
        /*006c*/ 	.byte	0x03, 0x1b
        /*006e*/ 	.short	0x00ff


	//----- nvinfo : EIATTR_COOP_GROUP_MASK_REGIDS
	.align		4
        /*0070*/ 	.byte	0x04, 0x29
        /*0072*/ 	.short	(.L_24 - .L_23)


	//   ....[0]....
.L_23:
        /*0074*/ 	.word	0xffffffff


	//   ....[1]....
        /*0078*/ 	.word	0xffffffff


	//   ....[2]....
        /*007c*/ 	.word	0xffffffff


	//   ....[3]....
        /*0080*/ 	.word	0xffffffff


	//   ....[4]....
        /*0084*/ 	.word	0xffffffff


	//   ....[5]....
        /*0088*/ 	.word	0xffffffff


	//   ....[6]....
        /*008c*/ 	.word	0xffffffff


	//   ....[7]....
        /*0090*/ 	.word	0xffffffff


	//   ....[8]....
        /*0094*/ 	.word	0xffffffff


	//   ....[9]....
        /*0098*/ 	.word	0xffffffff


	//   ....[10]....
        /*009c*/ 	.word	0xffffffff


	//   ....[11]....
        /*00a0*/ 	.word	0xffffffff


	//   ....[12]....
        /*00a4*/ 	.word	0xffffffff


	//   ....[13]....
        /*00a8*/ 	.word	0xffffffff


	//   ....[14]....
        /*00ac*/ 	.word	0xffffffff


	//   ....[15]....
        /*00b0*/ 	.word	0xffffffff


	//   ....[16]....
        /*00b4*/ 	.word	0xffffffff


	//   ....[17]....
        /*00b8*/ 	.word	0xffffffff


	//   ....[18]....
        /*00bc*/ 	.word	0xffffffff


	//   ....[19]....
        /*00c0*/ 	.word	0xffffffff


	//   ....[20]....
        /*00c4*/ 	.word	0xffffffff


	//   ....[21]....
        /*00c8*/ 	.word	0xffffffff


	//   ....[22]....
        /*00cc*/ 	.word	0xffffffff


	//   ....[23]....
        /*00d0*/ 	.word	0xffffffff


	//----- nvinfo : EIATTR_COOP_GROUP_INSTR_OFFSETS
	.align		4
.L_24:
        /*00d4*/ 	.byte	0x04, 0x28
        /*00d6*/ 	.short	(.L_26 - .L_25)


	//   ....[0]....
.L_25:
        /*00d8*/ 	.word	0x000003e0


	//   ....[1]....
        /*00dc*/ 	.word	0x000003f0


	//   ....[2]....
        /*00e0*/ 	.word	0x00000400


	//   ....[3]....
        /*00e4*/ 	.word	0x00000410


	//   ....[4]....
        /*00e8*/ 	.word	0x00000450


	//   ....[5]....
        /*00ec*/ 	.word	0x00000470


	//   ....[6]....
        /*00f0*/ 	.word	0x00000480


	//   ....[7]....
        /*00f4*/ 	.word	0x00000490


	//   ....[8]....
        /*00f8*/ 	.word	0x000004d0


	//   ....[9]....
        /*00fc*/ 	.word	0x000004f0


	//   ....[10]....
        /*0100*/ 	.word	0x00000500


	//   ....[11]....
        /*0104*/ 	.word	0x00000510


	//   ....[12]....
        /*0108*/ 	.word	0x00000860


	//   ....[13]....
        /*010c*/ 	.word	0x00000870


	//   ....[14]....
        /*0110*/ 	.word	0x00000880


	//   ....[15]....
        /*0114*/ 	.word	0x00000890


	//   ....[16]....
        /*0118*/ 	.word	0x000008c0


	//   ....[17]....
        /*011c*/ 	.word	0x000008e0


	//   ....[18]....
        /*0120*/ 	.word	0x00000900


	//   ....[19]....
        /*0124*/ 	.word	0x00000910


	//   ....[20]....
        /*0128*/ 	.word	0x00000940


	//   ....[21]....
        /*012c*/ 	.word	0x00000970


	//   ....[22]....
        /*0130*/ 	.word	0x00000980


	//   ....[23]....
        /*0134*/ 	.word	0x00000990


	//----- nvinfo : EIATTR_EXIT_INSTR_OFFSETS
	.align		4
.L_26:
        /*0138*/ 	.byte	0x04, 0x1c
        /*013a*/ 	.short	(.L_28 - .L_27)


	//   ....[0]....
.L_27:
        /*013c*/ 	.word	0x00000ba0


	//   ....[1]....
        /*0140*/ 	.word	0x00000bf0


	//----- nvinfo : EIATTR_REQNTID
	.align		4
.L_28:
        /*0144*/ 	.byte	0x04, 0x10
        /*0146*/ 	.short	(.L_30 - .L_29)
.L_29:
        /*0148*/ 	.word	0x00000100
        /*014c*/ 	.word	0x00000001
        /*0150*/ 	.word	0x00000001


	//----- nvinfo : EIATTR_CBANK_PARAM_SIZE
	.align		4
.L_30:
        /*0154*/ 	.byte	0x03, 0x19
        /*0156*/ 	.short	0x0028


	//----- nvinfo : EIATTR_PARAM_CBANK
	.align		4
        /*0158*/ 	.byte	0x04, 0x0a
        /*015a*/ 	.short	(.L_32 - .L_31)
	.align		4
.L_31:
        /*015c*/ 	.word	index@(.nv.constant0.triton_per_fused__native_batch_norm_legit_2)
        /*0160*/ 	.short	0x0210
        /*0162*/ 	.short	0x0028


	//----- nvinfo : EIATTR_SW_WAR
	.align		4
.L_32:
        /*0164*/ 	.byte	0x04, 0x36
        /*0166*/ 	.short	(.L_34 - .L_33)
.L_33:
        /*0168*/ 	.word	0x00000008
.L_34:


//--------------------- .nv.callgraph             --------------------------
	.section	.nv.callgraph,"",@"SHT_CUDA_CALLGRAPH"
	.align	4
	.sectionentsize	8
	.align		4
        /*0000*/ 	.word	0x00000000
	.align		4
        /*0004*/ 	.word	0xffffffff
	.align		4
        /*0008*/ 	.word	0x00000000
	.align		4
        /*000c*/ 	.word	0xfffffffe
	.align		4
        /*0010*/ 	.word	0x00000000
	.align		4
        /*0014*/ 	.word	0xfffffffd
	.align		4
        /*0018*/ 	.word	0x00000000
	.align		4
        /*001c*/ 	.word	0xfffffffc


//--------------------- .nv.constant4             --------------------------
	.section	.nv.constant4,"a",@progbits
	.align	8
	.align		8
.nv.constant4:
        /*0000*/ 	.dword	_$_str


//--------------------- .text.triton_per_fused__native_batch_norm_legit_2 --------------------------
	.section	.text.triton_per_fused__native_batch_norm_legit_2,"ax",@progbits
	.sectionflags	@"SHF_BARRIERS=1"
	.align	128
        .global         triton_per_fused__native_batch_norm_legit_2
        .type           triton_per_fused__native_batch_norm_legit_2,@function
        .size           triton_per_fused__native_batch_norm_legit_2,(.L_x_1 - triton_per_fused__native_batch_norm_legit_2)
        .other          triton_per_fused__native_batch_norm_legit_2,@"STO_CUDA_ENTRY STV_DEFAULT"
triton_per_fused__native_batch_norm_legit_2:
.text.triton_per_fused__native_batch_norm_legit_2:
[----:B------:R-:W0:Y:S02]  /*0000*/  LDC R1, c[0x0][0x28] ;  /* 0x00000a00ff017b82 */ /* 0x000e240000000800 */
[----:B------:R-:W1:Y:S01]  /*0010*/  S2R R15, SR_CTAID.X ;  /* 0x00000000000f7919 */ /* 0x000e620000002500 */
[----:B------:R-:W2:Y:S01]  /*0020*/  LDC.64 R2, c[0x0][0x210] ;  /* 0x00008400ff027b82 */ /* 0x000ea20000000a00 */
[----:B------:R-:W-:Y:S01]  /*0030*/  ULDC.64 UR6, c[0x0][0x208] ;  /* 0x0000820000067ab9 */ /* 0x000fe20000000a00 */
[----:B------:R-:W3:Y:S01]  /*0040*/  S2R R0, SR_TID.X ;  /* 0x0000000000007919 */ /* 0x000ee20000002100 */
[----:B-1----:R-:W-:Y:S02]  /*0050*/  SHF.L.U32 R15, R15, 0x7, RZ ;  /* 0x000000070f0f7819 */ /* 0x002fe400000006ff */
[----:B---3--:R-:W-:-:S04]  /*0060*/  SHF.L.U32 R28, R0, 0x2, RZ ;  /* 0x00000002001c7819 */ /* 0x008fc800000006ff */
[----:B------:R-:W-:-:S04]  /*0070*/  LOP3.LUT R4, R15, 0x7c, R28, 0xf8, !PT ;  /* 0x0000007c0f047812 */ /* 0x000fc800078ef81c */
[----:B------:R-:W-:Y:S02]  /*0080*/  SHF.R.S32.HI R5, RZ, 0x1f, R4 ;  /* 0x0000001fff057819 */ /* 0x000fe40000011404 */
[----:B------:R-:W-:Y:S02]  /*0090*/  ISETP.GE.AND P1, PT, R4, 0x400, PT ;  /* 0x000004000400780c */ /* 0x000fe40003f26270 */
[----:B------:R-:W-:Y:S02]  /*00a0*/  LEA.HI R6, R5, R4, RZ, 0x8 ;  /* 0x0000000405067211 */ /* 0x000fe400078f40ff */
[----:B------:R-:W-:Y:S02]  /*00b0*/  SHF.L.U32 R5, R0, 0x3, RZ ;  /* 0x0000000300057819 */ /* 0x000fe400000006ff */
[C---:B------:R-:W-:Y:S02]  /*00c0*/  SHF.L.U32 R7, R6.reuse, 0x4, RZ ;  /* 0x0000000406077819 */ /* 0x040fe400000006ff */
[----:B------:R-:W-:-:S02]  /*00d0*/  LOP3.LUT R6, R6, 0xffffff00, RZ, 0xc0, !PT ;  /* 0xffffff0006067812 */ /* 0x000fc400078ec0ff */
[----:B------:R-:W-:-:S04]  /*00e0*/  LOP3.LUT R8, R7, 0xfffff000, RZ, 0xc0, !PT ;  /* 0xfffff00007087812 */ /* 0x000fc800078ec0ff */
[----:B------:R-:W-:-:S04]  /*00f0*/  LOP3.LUT R5, R8, 0x700, R5, 0xf8, !PT ;  /* 0x0000070008057812 */ /* 0x000fc800078ef805 */
[----:B------:R-:W-:Y:S02]  /*0100*/  IADD3 R13, R5, R4, -R6 ;  /* 0x00000004050d7210 */ /* 0x000fe40007ffe806 */
[----:B------:R-:W-:Y:S02]  /*0110*/  CS2R R4, SRZ ;  /* 0x0000000000047805 */ /* 0x000fe4000001ff00 */
[----:B------:R-:W-:Y:S02]  /*0120*/  CS2R R6, SRZ ;  /* 0x0000000000067805 */ /* 0x000fe4000001ff00 */
[----:B------:R-:W-:Y:S01]  /*0130*/  IADD3 R9, R13, 0x800, RZ ;  /* 0x000008000d097810 */ /* 0x000fe20007ffe0ff */
[----:B--2---:R-:W-:Y:S01]  /*0140*/  IMAD.WIDE R12, R13, 0x4, R2 ;  /* 0x000000040d0c7825 */ /* 0x004fe200078e0202 */
[----:B------:R-:W-:-:S03]  /*0150*/  CS2R R10, SRZ ;  /* 0x00000000000a7805 */ /* 0x000fc6000001ff00 */
[----:B------:R-:W-:Y:S01]  /*0160*/  IMAD.WIDE R2, R9, 0x4, R2 ;  /* 0x0000000409027825 */ /* 0x000fe200078e0202 */
[----:B------:R-:W-:Y:S01]  /*0170*/  CS2R R8, SRZ ;  /* 0x0000000000087805 */ /* 0x000fe2000001ff00 */
[----:B------:R-:W2:Y:S05]  /*0180*/  @!P1 LDG.E.128 R4, desc[UR6][R12.64] ;  /* 0x000000060c049981 */ /* 0x000eaa000c1e1d00 */
[----:B------:R1:W3:Y:S01]  /*0190*/  @!P1 LDG.E.128 R8, desc[UR6][R2.64] ;  /* 0x0000000602089981 */ /* 0x0002e2000c1e1d00 */
[----:B------:R-:W4:Y:S01]  /*01a0*/  S2UR UR5, SR_CgaCtaId ;  /* 0x00000000000579c3 */ /* 0x000f220000008800 */
[----:B------:R-:W-:Y:S01]  /*01b0*/  LOP3.LUT R27, R28, 0x7c, RZ, 0xc0, !PT ;  /* 0x0000007c1c1b7812 */ /* 0x000fe200078ec0ff */
[----:B------:R-:W-:Y:S01]  /*01c0*/  UMOV UR4, 0x400 ;  /* 0x0000040000047882 */ /* 0x000fe20000000000 */
[----:B------:R-:W-:-:S02]  /*01d0*/  ISETP.GE.AND P2, PT, R0, 0x400, PT ;  /* 0x000004000000780c */ /* 0x000fc40003f46270 */
[C---:B------:R-:W-:Y:S02]  /*01e0*/  LOP3.LUT P0, RZ, R0.reuse, 0x7, RZ, 0xc0, !PT ;  /* 0x0000000700ff7812 */ /* 0x040fe4000780c0ff */
[----:B-1----:R-:W-:Y:S02]  /*01f0*/  SHF.L.U32 R2, R27, 0x5, RZ ;  /* 0x000000051b027819 */ /* 0x002fe400000006ff */
[----:B------:R-:W-:Y:S01]  /*0200*/  ISETP.LT.AND P0, PT, R0, 0x400, !P0 ;  /* 0x000004000000780c */ /* 0x000fe20004701270 */
[----:B----4-:R-:W-:Y:S01]  /*0210*/  UPRMT UR4, UR5, 0x654, UR4 ;  /* 0x0000065405047896 */ /* 0x010fe20008000004 */
[----:B--2---:R-:W-:Y:S02]  /*0220*/  SEL R23, R4, RZ, !P1 ;  /* 0x000000ff04177207 */ /* 0x004fe40004800000 */
[----:B------:R-:W-:Y:S02]  /*0230*/  SEL R24, R5, RZ, !P1 ;  /* 0x000000ff05187207 */ /* 0x000fe40004800000 */
[----:B------:R-:W-:-:S02]  /*0240*/  SEL R25, R6, RZ, !P1 ;  /* 0x000000ff06197207 */ /* 0x000fc40004800000 */
[----:B---3--:R-:W-:Y:S02]  /*0250*/  SEL R8, R8, RZ, !P1 ;  /* 0x000000ff08087207 */ /* 0x008fe40004800000 */
[----:B------:R-:W-:Y:S02]  /*0260*/  SEL R13, R10, RZ, !P1 ;  /* 0x000000ff0a0d7207 */ /* 0x000fe40004800000 */
[----:B------:R-:W-:Y:S01]  /*0270*/  SEL R26, R7, RZ, !P1 ;  /* 0x000000ff071a7207 */ /* 0x000fe20004800000 */
[----:B------:R-:W-:Y:S01]  /*0280*/  FADD R3, R23, R8 ;  /* 0x0000000817037221 */ /* 0x000fe20000000000 */
[----:B------:R-:W-:Y:S02]  /*0290*/  SEL R9, R9, RZ, !P1 ;  /* 0x000000ff09097207 */ /* 0x000fe40004800000 */
[----:B------:R-:W-:Y:S02]  /*02a0*/  SEL R10, R11, RZ, !P1 ;  /* 0x000000ff0b0a7207 */ /* 0x000fe40004800000 */
[----:B------:R-:W-:Y:S01]  /*02b0*/  SEL R6, R3, RZ, !P1 ;  /* 0x000000ff03067207 */ /* 0x000fe20004800000 */
[----:B------:R-:W-:Y:S01]  /*02c0*/  FADD R4, R24, R9 ;  /* 0x0000000918047221 */ /* 0x000fe20000000000 */
[----:B------:R-:W-:Y:S01]  /*02d0*/  FADD R3, R25, R13 ;  /* 0x0000000d19037221 */ /* 0x000fe20000000000 */
[----:B------:R-:W-:Y:S01]  /*02e0*/  FADD R5, R26, R10 ;  /* 0x0000000a1a057221 */ /* 0x000fe20000000000 */
[----:B------:R-:W-:-:S02]  /*02f0*/  SHF.R.U32.HI R11, RZ, 0x3, R0 ;  /* 0x00000003ff0b7819 */ /* 0x000fc40000011600 */
[----:B------:R-:W-:Y:S02]  /*0300*/  SEL R4, R4, RZ, !P1 ;  /* 0x000000ff04047207 */ /* 0x000fe40004800000 */
[----:B------:R-:W-:Y:S02]  /*0310*/  LOP3.LUT R11, R2, 0x1c, R11, 0xf8, !PT ;  /* 0x0000001c020b7812 */ /* 0x000fe400078ef80b */
[----:B------:R-:W-:Y:S02]  /*0320*/  SEL R12, R3, RZ, !P1 ;  /* 0x000000ff030c7207 */ /* 0x000fe40004800000 */
[----:B------:R-:W-:Y:S01]  /*0330*/  SEL R28, R5, RZ, !P1 ;  /* 0x000000ff051c7207 */ /* 0x000fe20004800000 */
[----:B------:R-:W-:Y:S01]  /*0340*/  STS [R11+UR4], R6 ;  /* 0x000000060b007988 */ /* 0x000fe20008000804 */
[----:B------:R-:W-:-:S03]  /*0350*/  SHF.L.U32 R3, R0, 0x2, RZ ;  /* 0x0000000200037819 */ /* 0x000fc600000006ff */
[----:B------:R-:W-:Y:S04]  /*0360*/  STS [R11+UR4+0x20], R4 ;  /* 0x000020040b007988 */ /* 0x000fe80008000804 */
[----:B------:R-:W-:Y:S04]  /*0370*/  STS [R11+UR4+0x40], R12 ;  /* 0x0000400c0b007988 */ /* 0x000fe80008000804 */
[----:B------:R-:W-:Y:S01]  /*0380*/  STS [R11+UR4+0x60], R28 ;  /* 0x0000601c0b007988 */ /* 0x000fe20008000804 */
[----:B------:R-:W-:Y:S06]  /*0390*/  BAR.SYNC.DEFER_BLOCKING 0x0 ;  /* 0x0000000000007b1d */ /* 0x000fec0000010000 */
[----:B------:R-:W1:Y:S04]  /*03a0*/  @!P2 LDS R21, [R3+UR4] ;  /* 0x000000040315a984 */ /* 0x000e680008000800 */
[----:B------:R-:W2:Y:S04]  /*03b0*/  @!P2 LDS R19, [R3+UR4+0x400] ;  /* 0x000400040313a984 */ /* 0x000ea80008000800 */
[----:B------:R-:W3:Y:S04]  /*03c0*/  @!P2 LDS R22, [R3+UR4+0x800] ;  /* 0x000800040316a984 */ /* 0x000ee80008000800 */
[----:B------:R-:W4:Y:S04]  /*03d0*/  @!P2 LDS R20, [R3+UR4+0xc00] ;  /* 0x000c00040314a984 */ /* 0x000f280008000800 */
[----:B-1----:R-:W1:Y:S04]  /*03e0*/  SHFL.BFLY PT, R6, R21, 0x4, 0x1f ;  /* 0x0c801f0015067f89 */ /* 0x002e6800000e0000 */
[----:B--2---:R-:W2:Y:S04]  /*03f0*/  SHFL.BFLY PT, R5, R19, 0x4, 0x1f ;  /* 0x0c801f0013057f89 */ /* 0x004ea800000e0000 */
[----:B---3--:R-:W3:Y:S04]  /*0400*/  SHFL.BFLY PT, R7, R22, 0x4, 0x1f ;  /* 0x0c801f0016077f89 */ /* 0x008ee800000e0000 */
[----:B----4-:R-:W4:Y:S01]  /*0410*/  SHFL.BFLY PT, R29, R20, 0x4, 0x1f ;  /* 0x0c801f00141d7f89 */ /* 0x010f2200000e0000 */
[----:B-1----:R-:W-:Y:S01]  /*0420*/  FADD R4, R21, R6 ;  /* 0x0000000615047221 */ /* 0x002fe20000000000 */
[----:B--2---:R-:W-:Y:S01]  /*0430*/  FADD R5, R19, R5 ;  /* 0x0000000513057221 */ /* 0x004fe20000000000 */
[----:B---3--:R-:W-:-:S04]  /*0440*/  FADD R6, R22, R7 ;  /* 0x0000000716067221 */ /* 0x008fc80000000000 */
[----:B------:R-:W1:Y:S01]  /*0450*/  SHFL.BFLY PT, R12, R5, 0x2, 0x1f ;  /* 0x0c401f00050c7f89 */ /* 0x000e6200000e0000 */
[----:B----4-:R-:W-:-:S03]  /*0460*/  FADD R22, R20, R29 ;  /* 0x0000001d14167221 */ /* 0x010fc60000000000 */
[----:B------:R-:W2:Y:S04]  /*0470*/  SHFL.BFLY PT, R7, R4, 0x2, 0x1f ;  /* 0x0c401f0004077f89 */ /* 0x000ea800000e0000 */
[----:B------:R-:W3:Y:S04]  /*0480*/  SHFL.BFLY PT, R29, R6, 0x2, 0x1f ;  /* 0x0c401f00061d7f89 */ /* 0x000ee800000e0000 */
[----:B------:R-:W4:Y:S01]  /*0490*/  SHFL.BFLY PT, R21, R22, 0x2, 0x1f ;  /* 0x0c401f0016157f89 */ /* 0x000f2200000e0000 */
        /* <DEDUP_REMOVED lines=9> */
[----:B--2---:R-:W-:-:S04]  /*0530*/  FADD R28, R19, R28 ;  /* 0x0000001c131c7221 */ /* 0x004fc80000000000 */
[----:B------:R-:W-:Y:S01]  /*0540*/  @P0 STS [R3+UR4], R20 ;  /* 0x0000001403000988 */ /* 0x000fe20008000804 */
[----:B---3--:R-:W-:-:S03]  /*0550*/  FADD R22, R12, R21 ;  /* 0x000000150c167221 */ /* 0x008fc60000000000 */
[----:B------:R-:W-:Y:S01]  /*0560*/  @P0 STS [R3+UR4+0x800], R28 ;  /* 0x0008001c03000988 */ /* 0x000fe20008000804 */
[----:B------:R-:W-:Y:S01]  /*0570*/  IADD3 R12, R2, UR4, RZ ;  /* 0x00000004020c7c10 */ /* 0x000fe2000fffe0ff */
[----:B----4-:R-:W-:Y:S02]  /*0580*/  FADD R21, R29, R4 ;  /* 0x000000041d157221 */ /* 0x010fe40000000000 */
[----:B------:R-:W-:Y:S02]  /*0590*/  @P0 STS [R3+UR4+0x400], R22 ;  /* 0x0004001603000988 */ /* 0x000fe40008000804 */
[----:B------:R-:W-:Y:S02]  /*05a0*/  IMAD R27, R27, -0x1c, R12 ;  /* 0xffffffe41b1b7824 */ /* 0x000fe400078e020c */
[----:B------:R-:W-:Y:S01]  /*05b0*/  @P0 STS [R3+UR4+0xc00], R21 ;  /* 0x000c001503000988 */ /* 0x000fe20008000804 */
[----:B------:R-:W-:Y:S06]  /*05c0*/  BAR.SYNC.DEFER_BLOCKING 0x0 ;  /* 0x0000000000007b1d */ /* 0x000fec0000010000 */
[----:B------:R-:W1:Y:S04]  /*05d0*/  LDS R4, [R2+UR4] ;  /* 0x0000000402047984 */ /* 0x000e680008000800 */
[----:B------:R-:W2:Y:S04]  /*05e0*/  LDS R5, [R2+UR4+0x20] ;  /* 0x0000200402057984 */ /* 0x000ea80008000800 */
[----:B------:R-:W3:Y:S04]  /*05f0*/  LDS R6, [R2+UR4+0x40] ;  /* 0x0000400402067984 */ /* 0x000ee80008000800 */
[----:B------:R-:W4:Y:S01]  /*0600*/  LDS R7, [R2+UR4+0x60] ;  /* 0x0000600402077984 */ /* 0x000f220008000800 */
[----:B------:R-:W-:Y:S01]  /*0610*/  BAR.SYNC.DEFER_BLOCKING 0x0 ;  /* 0x0000000000007b1d */ /* 0x000fe20000010000 */
[C---:B-1----:R-:W-:Y:S01]  /*0620*/  FFMA R8, R4.reuse, -0.0625, R8 ;  /* 0xbd80000004087823 */ /* 0x042fe20000000008 */
[----:B------:R-:W-:Y:S01]  /*0630*/  FFMA R23, R4, -0.0625, R23 ;  /* 0xbd80000004177823 */ /* 0x000fe20000000017 */
[C---:B--2---:R-:W-:Y:S01]  /*0640*/  FFMA R9, R5.reuse, -0.0625, R9 ;  /* 0xbd80000005097823 */ /* 0x044fe20000000009 */
[----:B------:R-:W-:Y:S01]  /*0650*/  FFMA R24, R5, -0.0625, R24 ;  /* 0xbd80000005187823 */ /* 0x000fe20000000018 */
[----:B------:R-:W-:-:S02]  /*0660*/  FMUL R8, R8, R8 ;  /* 0x0000000808087220 */ /* 0x000fc40000400000 */
[----:B------:R-:W-:Y:S01]  /*0670*/  FMUL R9, R9, R9 ;  /* 0x0000000909097220 */ /* 0x000fe20000400000 */
[----:B---3--:R-:W-:Y:S01]  /*0680*/  FFMA R13, R6, -0.0625, R13 ;  /* 0xbd800000060d7823 */ /* 0x008fe2000000000d */
[----:B------:R-:W-:Y:S01]  /*0690*/  FFMA R23, R23, R23, R8 ;  /* 0x0000001717177223 */ /* 0x000fe20000000008 */
[----:B------:R-:W-:Y:S01]  /*06a0*/  LOP3.LUT R8, R0, 0x7f, RZ, 0xc0, !PT ;  /* 0x0000007f00087812 */ /* 0x000fe200078ec0ff */
[----:B----4-:R-:W-:Y:S01]  /*06b0*/  STS.128 [R27], R4 ;  /* 0x000000041b007388 */ /* 0x010fe20000000c00 */
[C---:B------:R-:W-:Y:S01]  /*06c0*/  FFMA R10, R7.reuse, -0.0625, R10 ;  /* 0xbd800000070a7823 */ /* 0x040fe2000000000a */
[----:B------:R-:W-:Y:S01]  /*06d0*/  FFMA R24, R24, R24, R9 ;  /* 0x0000001818187223 */ /* 0x000fe20000000009 */
[----:B------:R-:W-:Y:S01]  /*06e0*/  FFMA R26, R7, -0.0625, R26 ;  /* 0xbd800000071a7823 */ /* 0x000fe2000000001a */
[----:B------:R-:W-:Y:S01]  /*06f0*/  LEA R8, R8, UR4, 0x2 ;  /* 0x0000000408087c11 */ /* 0x000fe2000f8e10ff */
[----:B------:R-:W-:Y:S01]  /*0700*/  FMUL R9, R10, R10 ;  /* 0x0000000a0a097220 */ /* 0x000fe20000400000 */
[----:B------:R-:W-:Y:S01]  /*0710*/  FFMA R25, R6, -0.0625, R25 ;  /* 0xbd80000006197823 */ /* 0x000fe20000000019 */
[----:B------:R-:W-:Y:S01]  /*0720*/  FMUL R12, R13, R13 ;  /* 0x0000000d0d0c7220 */ /* 0x000fe20000400000 */
[----:B------:R-:W-:Y:S01]  /*0730*/  SEL R10, R23, RZ, !P1 ;  /* 0x000000ff170a7207 */ /* 0x000fe20004800000 */
[----:B------:R-:W-:Y:S01]  /*0740*/  BAR.SYNC.DEFER_BLOCKING 0x0 ;  /* 0x0000000000007b1d */ /* 0x000fe20000010000 */
[----:B------:R-:W-:Y:S01]  /*0750*/  FFMA R9, R26, R26, R9 ;  /* 0x0000001a1a097223 */ /* 0x000fe20000000009 */
[----:B------:R-:W-:Y:S01]  /*0760*/  FFMA R12, R25, R25, R12 ;  /* 0x00000019190c7223 */ /* 0x000fe2000000000c */
[----:B------:R-:W-:-:S03]  /*0770*/  SEL R24, R24, RZ, !P1 ;  /* 0x000000ff18187207 */ /* 0x000fc60004800000 */
[----:B------:R-:W-:Y:S02]  /*0780*/  SEL R20, R9, RZ, !P1 ;  /* 0x000000ff09147207 */ /* 0x000fe40004800000 */
[----:B------:R-:W-:Y:S01]  /*0790*/  SEL R12, R12, RZ, !P1 ;  /* 0x000000ff0c0c7207 */ /* 0x000fe20004800000 */
[----:B------:R-:W1:Y:S01]  /*07a0*/  LDS R9, [R8] ;  /* 0x0000000008097984 */ /* 0x000e620000000800 */
[----:B------:R-:W-:Y:S06]  /*07b0*/  BAR.SYNC.DEFER_BLOCKING 0x0 ;  /* 0x0000000000007b1d */ /* 0x000fec0000010000 */
[----:B------:R-:W-:Y:S04]  /*07c0*/  STS [R11+UR4], R10 ;  /* 0x0000000a0b007988 */ /* 0x000fe80008000804 */
[----:B------:R-:W-:Y:S04]  /*07d0*/  STS [R11+UR4+0x20], R24 ;  /* 0x000020180b007988 */ /* 0x000fe80008000804 */
[----:B------:R-:W-:Y:S04]  /*07e0*/  STS [R11+UR4+0x40], R12 ;  /* 0x0000400c0b007988 */ /* 0x000fe80008000804 */
[----:B------:R-:W-:Y:S01]  /*07f0*/  STS [R11+UR4+0x60], R20 ;  /* 0x000060140b007988 */ /* 0x000fe20008000804 */
[----:B-1----:R-:W-:Y:S01]  /*0800*/  FMUL R9, R9, 0.0625 ;  /* 0x3d80000009097820 */ /* 0x002fe20000400000 */
        /* <DEDUP_REMOVED lines=10> */
[----:B--2---:R-:W-:-:S04]  /*08b0*/  FADD R7, R14, R5 ;  /* 0x000000050e077221 */ /* 0x004fc80000000000 */
[----:B------:R-:W1:Y:S01]  /*08c0*/  SHFL.BFLY PT, R5, R4, 0x2, 0x1f ;  /* 0x0c401f0004057f89 */ /* 0x000e6200000e0000 */
[----:B---3--:R-:W-:-:S03]  /*08d0*/  FADD R13, R16, R13 ;  /* 0x0000000d100d7221 */ /* 0x008fc60000000000 */
[----:B------:R-:W2:Y:S01]  /*08e0*/  SHFL.BFLY PT, R6, R7, 0x2, 0x1f ;  /* 0x0c401f0007067f89 */ /* 0x000ea200000e0000 */
[----:B----4-:R-:W-:-:S03]  /*08f0*/  FADD R19, R18, R19 ;  /* 0x0000001312137221 */ /* 0x010fc60000000000 */
[----:B------:R-:W3:Y:S04]  /*0900*/  SHFL.BFLY PT, R10, R13, 0x2, 0x1f ;  /* 0x0c401f000d0a7f89 */ /* 0x000ee800000e0000 */
[----:B------:R-:W4:Y:S01]  /*0910*/  SHFL.BFLY PT, R12, R19, 0x2, 0x1f ;  /* 0x0c401f00130c7f89 */ /* 0x000f2200000e0000 */
[----:B-1----:R-:W-:Y:S01]  /*0920*/  FADD R5, R4, R5 ;  /* 0x0000000504057221 */ /* 0x002fe20000000000 */
[----:B--2---:R-:W-:-:S04]  /*0930*/  FADD R11, R7, R6 ;  /* 0x00000006070b7221 */ /* 0x004fc80000000000 */
[----:B------:R-:W1:Y:S01]  /*0940*/  SHFL.BFLY PT, R6, R5, 0x1, 0x1f ;  /* 0x0c201f0005067f89 */ /* 0x000e6200000e0000 */
[----:B---3--:R-:W-:Y:S01]  /*0950*/  FADD R14, R13, R10 ;  /* 0x0000000a0d0e7221 */ /* 0x008fe20000000000 */
[----:B----4-:R-:W-:-:S04]  /*0960*/  FADD R18, R19, R12 ;  /* 0x0000000c13127221 */ /* 0x010fc80000000000 */
[----:B------:R-:W2:Y:S04]  /*0970*/  SHFL.BFLY PT, R17, R14, 0x1, 0x1f ;  /* 0x0c201f000e117f89 */ /* 0x000ea800000e0000 */
[----:B------:R-:W3:Y:S04]  /*0980*/  SHFL.BFLY PT, R12, R11, 0x1, 0x1f ;  /* 0x0c201f000b0c7f89 */ /* 0x000ee800000e0000 */
[----:B------:R-:W4:Y:S01]  /*0990*/  SHFL.BFLY PT, R21, R18, 0x1, 0x1f ;  /* 0x0c201f0012157f89 */ /* 0x000f2200000e0000 */
[----:B-1----:R-:W-:-:S05]  /*09a0*/  FADD R10, R5, R6 ;  /* 0x00000006050a7221 */ /* 0x002fca0000000000 */
[----:B------:R1:W-:Y:S01]  /*09b0*/  @P0 STS [R3+UR4], R10 ;  /* 0x0000000a03000988 */ /* 0x0003e20008000804 */
[----:B--2---:R-:W-:Y:S01]  /*09c0*/  FADD R16, R14, R17 ;  /* 0x000000110e107221 */ /* 0x004fe20000000000 */
[----:B------:R-:W-:Y:S01]  /*09d0*/  LOP3.LUT R17, R15, 0x7f, R0, 0xf8, !PT ;  /* 0x0000007f0f117812 */ /* 0x000fe200078ef800 */
[----:B---3--:R-:W-:-:S03]  /*09e0*/  FADD R12, R11, R12 ;  /* 0x0000000c0b0c7221 */ /* 0x008fc60000000000 */
[----:B------:R-:W-:Y:S01]  /*09f0*/  @P0 STS [R3+UR4+0x800], R16 ;  /* 0x0008001003000988 */ /* 0x000fe20008000804 */
[----:B----4-:R-:W-:-:S03]  /*0a00*/  FADD R20, R18, R21 ;  /* 0x0000001512147221 */ /* 0x010fc60000000000 */
[----:B------:R2:W-:Y:S01]  /*0a10*/  @P0 STS [R3+UR4+0x400], R12 ;  /* 0x0004000c03000988 */ /* 0x0005e20008000804 */
[----:B-1----:R-:W1:Y:S03]  /*0a20*/  LDC.64 R10, c[0x0][0x218] ;  /* 0x00008600ff0a7b82 */ /* 0x002e660000000a00 */
[----:B------:R3:W-:Y:S05]  /*0a30*/  @P0 STS [R3+UR4+0xc00], R20 ;  /* 0x000c001403000988 */ /* 0x0007ea0008000804 */
[----:B------:R-:W-:Y:S01]  /*0a40*/  BAR.SYNC.DEFER_BLOCKING 0x0 ;  /* 0x0000000000007b1d */ /* 0x000fe20000010000 */
[----:B------:R-:W-:-:S04]  /*0a50*/  LOP3.LUT P0, RZ, R0, 0x80, RZ, 0xc0, !PT ;  /* 0x0000008000ff7812 */ /* 0x000fc8000780c0ff */
[----:B------:R-:W-:-:S03]  /*0a60*/  ISETP.LT.AND P0, PT, R17, 0x400, !P0 ;  /* 0x000004001100780c */ /* 0x000fc60004701270 */
[----:B--2---:R-:W2:Y:S01]  /*0a70*/  LDC.64 R12, c[0x0][0x228] ;  /* 0x00008a00ff0c7b82 */ /* 0x004ea20000000a00 */
[----:B---3--:R-:W-:Y:S01]  /*0a80*/  HFMA2.MMA R3, -RZ, RZ, 1.375, 0 ;  /* 0x3d800000ff037435 */ /* 0x008fe200000001ff */
[C---:B-1----:R-:W-:Y:S01]  /*0a90*/  IMAD.WIDE R10, R17.reuse, 0x4, R10 ;  /* 0x00000004110a7825 */ /* 0x042fe200078e020a */
[----:B------:R-:W-:Y:S04]  /*0aa0*/  LDS R4, [R2+UR4] ;  /* 0x0000000402047984 */ /* 0x000fe80008000800 */
[----:B------:R-:W-:Y:S04]  /*0ab0*/  LDS R5, [R2+UR4+0x20] ;  /* 0x0000200402057984 */ /* 0x000fe80008000800 */
[----:B------:R-:W-:Y:S04]  /*0ac0*/  LDS R6, [R2+UR4+0x40] ;  /* 0x0000400402067984 */ /* 0x000fe80008000800 */
[----:B------:R-:W1:Y:S01]  /*0ad0*/  LDS R7, [R2+UR4+0x60] ;  /* 0x0000600402077984 */ /* 0x000e620008000800 */
[----:B------:R-:W-:Y:S06]  /*0ae0*/  BAR.SYNC.DEFER_BLOCKING 0x0 ;  /* 0x0000000000007b1d */ /* 0x000fec0000010000 */
[----:B-1----:R-:W-:Y:S02]  /*0af0*/  STS.128 [R27], R4 ;  /* 0x000000041b007388 */ /* 0x002fe40000000c00 */
[----:B------:R-:W-:Y:S06]  /*0b00*/  BAR.SYNC.DEFER_BLOCKING 0x0 ;  /* 0x0000000000007b1d */ /* 0x000fec0000010000 */
[----:B------:R-:W1:Y:S02]  /*0b10*/  LDS R14, [R8] ;  /* 0x00000000080e7984 */ /* 0x000e640000000800 */
[----:B------:R-:W-:Y:S06]  /*0b20*/  BAR.SYNC.DEFER_BLOCKING 0x0 ;  /* 0x0000000000007b1d */ /* 0x000fec0000010000 */
[----:B------:R3:W-:Y:S01]  /*0b30*/  STS.128 [R27], R4 ;  /* 0x000000041b007388 */ /* 0x0007e20000000c00 */
[----:B-1----:R-:W-:Y:S01]  /*0b40*/  FFMA R14, R14, R3, 9.9999997473787516356e-06 ;  /* 0x3727c5ac0e0e7423 */ /* 0x002fe20000000003 */
[----:B--2---:R-:W-:-:S03]  /*0b50*/  IMAD.WIDE R2, R17, 0x4, R12 ;  /* 0x0000000411027825 */ /* 0x004fc600078e020c */
[----:B------:R-:W1:Y:S01]  /*0b60*/  MUFU.RSQ R15, R14 ;  /* 0x0000000e000f7308 */ /* 0x000e620000001400 */
[----:B------:R-:W-:Y:S06]  /*0b70*/  BAR.SYNC.DEFER_BLOCKING 0x0 ;  /* 0x0000000000007b1d */ /* 0x000fec0000010000 */
[----:B-1----:R3:W-:Y:S04]  /*0b80*/  @P0 STG.E desc[UR6][R2.64], R15 ;  /* 0x0000000f02000986 */ /* 0x0027e8000c101906 */
[----:B------:R3:W-:Y:S01]  /*0b90*/  @P0 STG.E desc[UR6][R10.64], R9 ;  /* 0x000000090a000986 */ /* 0x0007e2000c101906 */
[----:B------:R-:W-:Y:S05]  /*0ba0*/  @!P0 EXIT ;  /* 0x000000000000894d */ /* 0x000fea0003800000 */
[----:B---3--:R-:W0:Y:S01]  /*0bb0*/  LDS R5, [R8] ;  /* 0x0000000008057984 */ /* 0x008e220000000800 */
[----:B------:R-:W1:Y:S02]  /*0bc0*/  LDC.64 R2, c[0x0][0x220] ;  /* 0x00008800ff027b82 */ /* 0x000e640000000a00 */
[----:B-1----:R-:W-:-:S05]  /*0bd0*/  IMAD.WIDE R2, R17, 0x4, R2 ;  /* 0x0000000411027825 */ /* 0x002fca00078e0202 */
[----:B0-----:R-:W-:Y:S01]  /*0be0*/  STG.E desc[UR6][R2.64], R5 ;  /* 0x0000000502007986 */ /* 0x001fe2000c101906 */
[----:B------:R-:W-:Y:S05]  /*0bf0*/  EXIT ;  /* 0x000000000000794d */ /* 0x000fea0003800000 */
.L_x_0:
[----:B------:R-:W-:-:S00]  /*0c00*/  BRA `(.L_x_0) ;  /* 0xfffffffc00fc7947 */ /* 0x000fc0000383ffff */
[----:B------:R-:W-:-:S00]  /*0c10*/  NOP ;  /* 0x0000000000007918 */ /* 0x000fc00000000000 */
        /* <DEDUP_REMOVED lines=14> */
.L_x_1:


//--------------------- .nv.global.init           --------------------------
	.section	.nv.global.init,"aw",@progbits
.nv.global.init:
	.type		_$_str,@object
	.size		_$_str,(.L_0 - _$_str)
_$_str:
        /*0000*/ 	.byte	0x5f, 0x5f, 0x43, 0x55, 0x44, 0x41, 0x5f, 0x46, 0x54, 0x5a, 0x00
.L_0:


//--------------------- .nv.shared.triton_per_fused__native_batch_norm_legit_2 --------------------------
	.section	.nv.shared.triton_per_fused__native_batch_norm_legit_2,"aw",@nobits
	.sectionflags	@""
	.align	16
	.zero		1024


//--------------------- .nv.constant0.triton_per_fused__native_batch_norm_legit_2 --------------------------
	.section	.nv.constant0.triton_per_fused__native_batch_norm_legit_2,"a",@progbits
	.sectionflags	@""
	.align	4
.nv.constant0.triton_per_fused__native_batch_norm_legit_2:
	.zero		568
